//
// Generated by NVIDIA NVVM Compiler
//
// Compiler Build ID: CL-36424714
// Cuda compilation tools, release 13.0, V13.0.88
// Based on NVVM 20.0.0
//

.version 9.0
.target sm_100
.address_size 64

	// .globl	_Z10copyKernelPfi

.visible .entry _Z10copyKernelPfi(
	.param .u64 .ptr .align 1 _Z10copyKernelPfi_param_0,
	.param .u32 _Z10copyKernelPfi_param_1
)
{
	.reg .pred 	%p<2>;
	.reg .b32 	%r<9>;
	.reg .b32 	%f<2>;
	.reg .b64 	%rd<7>;

	ld.param.u64 	%rd1, [_Z10copyKernelPfi_param_0];
	ld.param.u32 	%r3, [_Z10copyKernelPfi_param_1];
	mov.u32 	%r4, %ctaid.x;
	mov.u32 	%r5, %ntid.x;
	mov.u32 	%r6, %tid.x;
	mad.lo.s32 	%r1, %r4, %r5, %r6;
	shr.u32 	%r7, %r3, 31;
	add.s32 	%r8, %r3, %r7;
	shr.s32 	%r2, %r8, 1;
	setp.ge.s32 	%p1, %r1, %r2;
	@%p1 bra 	$L__BB0_2;
	cvta.to.global.u64 	%rd2, %rd1;
	mul.wide.s32 	%rd3, %r1, 4;
	add.s64 	%rd4, %rd2, %rd3;
	ld.global.f32 	%f1, [%rd4];
	mul.wide.s32 	%rd5, %r2, 4;
	add.s64 	%rd6, %rd4, %rd5;
	st.global.f32 	[%rd6], %f1;
$L__BB0_2:
	ret;

}
	// .globl	_Z11scaleKernelPfi
.visible .entry _Z11scaleKernelPfi(
	.param .u64 .ptr .align 1 _Z11scaleKernelPfi_param_0,
	.param .u32 _Z11scaleKernelPfi_param_1
)
{
	.reg .pred 	%p<2>;
	.reg .b32 	%r<6>;
	.reg .b32 	%f<3>;
	.reg .b64 	%rd<5>;

	ld.param.u64 	%rd1, [_Z11scaleKernelPfi_param_0];
	ld.param.u32 	%r2, [_Z11scaleKernelPfi_param_1];
	mov.u32 	%r3, %ctaid.x;
	mov.u32 	%r4, %ntid.x;
	mov.u32 	%r5, %tid.x;
	mad.lo.s32 	%r1, %r3, %r4, %r5;
	setp.ge.s32 	%p1, %r1, %r2;
	@%p1 bra 	$L__BB1_2;
	cvta.to.global.u64 	%rd2, %rd1;
	mul.wide.s32 	%rd3, %r1, 4;
	add.s64 	%rd4, %rd2, %rd3;
	ld.global.f32 	%f1, [%rd4];
	mul.f32 	%f2, %f1, 0f404CCCCD;
	st.global.f32 	[%rd4], %f2;
$L__BB1_2:
	ret;

}


// ===== COMPILED SASS (sm_100) =====

	.target	sm_100

	.elftype	@"ET_EXEC"


//--------------------- .note.nv.tkinfo           --------------------------
	.section	.note.nv.tkinfo,"",@"SHT_NOTE"
	.sectionflags	@"SHF_NOTE_NV_TKINFO"
	.tkinfo
        /*0018*/ 	.word	0x00000002
        /*0030*/ 	.string	""
        /*0030*/ 	.string	"ptxas"
        /*0030*/ 	.string	"Cuda compilation tools, release 13.0, V13.0.88"
        /*0030*/ 	.string	"Build cuda_13.0.r13.0/compiler.36424714_0"
        /*0030*/ 	.string	"-arch sm_100 -m 64 "



//--------------------- .note.nv.cuinfo           --------------------------
	.section	.note.nv.cuinfo,"",@"SHT_NOTE"
	.sectionflags	@"SHF_NOTE_NV_CUINFO"
        /*0018*/ 	.short	0x0002
        /*001a*/ 	.short	0x0064
        /*001c*/ 	.short	0x0082
	.zero		2


//--------------------- .nv.info                  --------------------------
	.section	.nv.info,"",@"SHT_CUDA_INFO"
	.align	4


	//----- nvinfo : EIATTR_REGCOUNT
	.align		4
        /*0000*/ 	.byte	0x04, 0x2f
        /*0002*/ 	.short	(.L_1 - .L_0)
	.align		4
.L_0:
        /*0004*/ 	.word	index@(_Z10copyKernelPfi)
        /*0008*/ 	.word	0x0000000a


	//----- nvinfo : EIATTR_FRAME_SIZE
	.align		4
.L_1:
        /*000c*/ 	.byte	0x04, 0x11
        /*000e*/ 	.short	(.L_3 - .L_2)
	.align		4
.L_2:
        /*0010*/ 	.word	index@(_Z10copyKernelPfi)
        /*0014*/ 	.word	0x00000000


	//----- nvinfo : EIATTR_REGCOUNT
	.align		4
.L_3:
        /*0018*/ 	.byte	0x04, 0x2f
        /*001a*/ 	.short	(.L_5 - .L_4)
	.align		4
.L_4:
        /*001c*/ 	.word	index@(_Z11scaleKernelPfi)
        /*0020*/ 	.word	0x00000008


	//----- nvinfo : EIATTR_FRAME_SIZE
	.align		4
.L_5:
        /*0024*/ 	.byte	0x04, 0x11
        /*0026*/ 	.short	(.L_7 - .L_6)
	.align		4
.L_6:
        /*0028*/ 	.word	index@(_Z11scaleKernelPfi)
        /*002c*/ 	.word	0x00000000


	//----- nvinfo : EIATTR_MIN_STACK_SIZE
	.align		4
.L_7:
        /*0030*/ 	.byte	0x04, 0x12
        /*0032*/ 	.short	(.L_9 - .L_8)
	.align		4
.L_8:
        /*0034*/ 	.word	index@(_Z11scaleKernelPfi)
        /*0038*/ 	.word	0x00000000


	//----- nvinfo : EIATTR_MIN_STACK_SIZE
	.align		4
.L_9:
        /*003c*/ 	.byte	0x04, 0x12
        /*003e*/ 	.short	(.L_11 - .L_10)
	.align		4
.L_10:
        /*0040*/ 	.word	index@(_Z10copyKernelPfi)
        /*0044*/ 	.word	0x00000000
.L_11:


//--------------------- .nv.compat                --------------------------
	.section	.nv.compat,"",@"SHT_CUDA_COMPAT_INFO"
	.align	4
        /*0000*/ 	.byte	0x02, 0x09, 0x00, 0x00, 0x02, 0x02, 0x01, 0x00, 0x02, 0x05, 0x05, 0x00, 0x03, 0x07, 0x01, 0x01
        /*0010*/ 	.byte	0x02, 0x03, 0x00, 0x00, 0x02, 0x06, 0x01, 0x00, 0x04, 0x0b, 0x08, 0x00, 0x09, 0x00, 0x00, 0x00
        /*0020*/ 	.byte	0x00, 0x00, 0x00, 0x00


//--------------------- .nv.info._Z11scaleKernelPfi --------------------------
	.section	.nv.info._Z11scaleKernelPfi,"",@"SHT_CUDA_INFO"
	.sectionflags	@""
	.align	4


	//----- nvinfo : EIATTR_CUDA_API_VERSION
	.align		4
        /*0000*/ 	.byte	0x04, 0x37
        /*0002*/ 	.short	(.L_13 - .L_12)
.L_12:
        /*0004*/ 	.word	0x00000082


	//----- nvinfo : EIATTR_KPARAM_INFO
	.align		4
.L_13:
        /*0008*/ 	.byte	0x04, 0x17
        /*000a*/ 	.short	(.L_15 - .L_14)
.L_14:
        /*000c*/ 	.word	0x00000000
        /*0010*/ 	.short	0x0001
        /*0012*/ 	.short	0x0008
        /*0014*/ 	.byte	0x00, 0xf0, 0x11, 0x00


	//----- nvinfo : EIATTR_KPARAM_INFO
	.align		4
.L_15:
        /*0018*/ 	.byte	0x04, 0x17
        /*001a*/ 	.short	(.L_17 - .L_16)
.L_16:
        /*001c*/ 	.word	0x00000000
        /*0020*/ 	.short	0x0000
        /*0022*/ 	.short	0x0000
        /*0024*/ 	.byte	0x00, 0xf5, 0x21, 0x00


	//----- nvinfo : EIATTR_SPARSE_MMA_MASK
	.align		4
.L_17:
        /*0028*/ 	.byte	0x03, 0x50
        /*002a*/ 	.short	0x0000


	//----- nvinfo : EIATTR_MAXREG_COUNT
	.align		4
        /*002c*/ 	.byte	0x03, 0x1b
        /*002e*/ 	.short	0x00ff


	//----- nvinfo : EIATTR_MERCURY_ISA_VERSION
	.align		4
        /*0030*/ 	.byte	0x03, 0x5f
        /*0032*/ 	.short	0x0101


	//----- nvinfo : EIATTR_VRC_CTA_INIT_COUNT
	.align		4
        /*0034*/ 	.byte	0x02, 0x4a
	.zero		1
	.zero		1


	//----- nvinfo : EIATTR_EXIT_INSTR_OFFSETS
	.align		4
        /*0038*/ 	.byte	0x04, 0x1c
        /*003a*/ 	.short	(.L_19 - .L_18)


	//   ....[0]....
.L_18:
        /*003c*/ 	.word	0x00000070


	//   ....[1]....
        /*0040*/ 	.word	0x000000e0


	//----- nvinfo : EIATTR_CBANK_PARAM_SIZE
	.align		4
.L_19:
        /*0044*/ 	.byte	0x03, 0x19
        /*0046*/ 	.short	0x000c


	//----- nvinfo : EIATTR_PARAM_CBANK
	.align		4
        /*0048*/ 	.byte	0x04, 0x0a
        /*004a*/ 	.short	(.L_21 - .L_20)
	.align		4
.L_20:
        /*004c*/ 	.word	index@(.nv.constant0._Z11scaleKernelPfi)
        /*0050*/ 	.short	0x0380
        /*0052*/ 	.short	0x000c


	//----- nvinfo : EIATTR_SW_WAR
	.align		4
.L_21:
        /*0054*/ 	.byte	0x04, 0x36
        /*0056*/ 	.short	(.L_23 - .L_22)
.L_22:
        /*0058*/ 	.word	0x00000008
.L_23:


//--------------------- .nv.info._Z10copyKernelPfi --------------------------
	.section	.nv.info._Z10copyKernelPfi,"",@"SHT_CUDA_INFO"
	.sectionflags	@""
	.align	4


	//----- nvinfo : EIATTR_CUDA_API_VERSION
	.align		4
        /*0000*/ 	.byte	0x04, 0x37
        /*0002*/ 	.short	(.L_25 - .L_24)
.L_24:
        /*0004*/ 	.word	0x00000082


	//----- nvinfo : EIATTR_KPARAM_INFO
	.align		4
.L_25:
        /*0008*/ 	.byte	0x04, 0x17
        /*000a*/ 	.short	(.L_27 - .L_26)
.L_26:
        /*000c*/ 	.word	0x00000000
        /*0010*/ 	.short	0x0001
        /*0012*/ 	.short	0x0008
        /*0014*/ 	.byte	0x00, 0xf0, 0x11, 0x00


	//----- nvinfo : EIATTR_KPARAM_INFO
	.align		4
.L_27:
        /*0018*/ 	.byte	0x04, 0x17
        /*001a*/ 	.short	(.L_29 - .L_28)
.L_28:
        /*001c*/ 	.word	0x00000000
        /*0020*/ 	.short	0x0000
        /*0022*/ 	.short	0x0000
        /*0024*/ 	.byte	0x00, 0xf5, 0x21, 0x00


	//----- nvinfo : EIATTR_SPARSE_MMA_MASK
	.align		4
.L_29:
        /*0028*/ 	.byte	0x03, 0x50
        /*002a*/ 	.short	0x0000


	//----- nvinfo : EIATTR_MAXREG_COUNT
	.align		4
        /*002c*/ 	.byte	0x03, 0x1b
        /*002e*/ 	.short	0x00ff


	//----- nvinfo : EIATTR_MERCURY_ISA_VERSION
	.align		4
        /*0030*/ 	.byte	0x03, 0x5f
        /*0032*/ 	.short	0x0101


	//----- nvinfo : EIATTR_VRC_CTA_INIT_COUNT
	.align		4
        /*0034*/ 	.byte	0x02, 0x4a
	.zero		1
	.zero		1


	//----- nvinfo : EIATTR_EXIT_INSTR_OFFSETS
	.align		4
        /*0038*/ 	.byte	0x04, 0x1c
        /*003a*/ 	.short	(.L_31 - .L_30)


	//   ....[0]....
.L_30:
        /*003c*/ 	.word	0x00000090


	//   ....[1]....
        /*0040*/ 	.word	0x00000100


	//----- nvinfo : EIATTR_CBANK_PARAM_SIZE
	.align		4
.L_31:
        /*0044*/ 	.byte	0x03, 0x19
        /*0046*/ 	.short	0x000c


	//----- nvinfo : EIATTR_PARAM_CBANK
	.align		4
        /*0048*/ 	.byte	0x04, 0x0a
        /*004a*/ 	.short	(.L_33 - .L_32)
	.align		4
.L_32:
        /*004c*/ 	.word	index@(.nv.constant0._Z10copyKernelPfi)
        /*0050*/ 	.short	0x0380
        /*0052*/ 	.short	0x000c


	//----- nvinfo : EIATTR_SW_WAR
	.align		4
.L_33:
        /*0054*/ 	.byte	0x04, 0x36
        /*0056*/ 	.short	(.L_35 - .L_34)
.L_34:
        /*0058*/ 	.word	0x00000008
.L_35:


//--------------------- .nv.callgraph             --------------------------
	.section	.nv.callgraph,"",@"SHT_CUDA_CALLGRAPH"
	.align	4
	.sectionentsize	8
	.align		4
        /*0000*/ 	.word	0x00000000
	.align		4
        /*0004*/ 	.word	0xffffffff
	.align		4
        /*0008*/ 	.word	0x00000000
	.align		4
        /*000c*/ 	.word	0xfffffffe
	.align		4
        /*0010*/ 	.word	0x00000000
	.align		4
        /*0014*/ 	.word	0xfffffffd
	.align		4
        /*0018*/ 	.word	0x00000000
	.align		4
        /*001c*/ 	.word	0xfffffffc


//--------------------- .text._Z11scaleKernelPfi  --------------------------
	.section	.text._Z11scaleKernelPfi,"ax",@progbits
	.align	128
        .global         _Z11scaleKernelPfi
        .type           _Z11scaleKernelPfi,@function
        .size           _Z11scaleKernelPfi,(.L_x_2 - _Z11scaleKernelPfi)
        .other          _Z11scaleKernelPfi,@"STO_CUDA_ENTRY STV_DEFAULT"
_Z11scaleKernelPfi:
.text._Z11scaleKernelPfi:
[----:B------:R-:W-:Y:S01]  /*0000*/  LDC R1, c[0x0][0x37c] ;  /* 0x0000df00ff017b82 */ /* 0x000fe20000000800 */
[----:B------:R-:W0:Y:S07]  /*0010*/  S2R R0, SR_TID.X ;  /* 0x0000000000007919 */ /* 0x000e2e0000002100 */
[----:B------:R-:W0:Y:S01]  /*0020*/  S2UR UR4, SR_CTAID.X ;  /* 0x00000000000479c3 */ /* 0x000e220000002500 */
[----:B------:R-:W1:Y:S07]  /*0030*/  LDCU UR5, c[0x0][0x388] ;  /* 0x00007100ff0577ac */ /* 0x000e6e0008000800 */
[----:B------:R-:W0:Y:S02]  /*0040*/  LDC R5, c[0x0][0x360] ;  /* 0x0000d800ff057b82 */ /* 0x000e240000000800 */
[----:B0-----:R-:W-:-:S05]  /*0050*/  IMAD R5, R5, UR4, R0 ;  /* 0x0000000405057c24 */ /* 0x001fca000f8e0200 */
[----:B-1----:R-:W-:-:S13]  /*0060*/  ISETP.GE.AND P0, PT, R5, UR5, PT ;  /* 0x0000000505007c0c */ /* 0x002fda000bf06270 */
[----:B------:R-:W-:Y:S05]  /*0070*/  @P0 EXIT ;  /* 0x000000000000094d */ /* 0x000fea0003800000 */
[----:B------:R-:W0:Y:S01]  /*0080*/  LDC.64 R2, c[0x0][0x380] ;  /* 0x0000e000ff027b82 */ /* 0x000e220000000a00 */
[----:B------:R-:W1:Y:S01]  /*0090*/  LDCU.64 UR4, c[0x0][0x358] ;  /* 0x00006b00ff0477ac */ /* 0x000e620008000a00 */
[----:B0-----:R-:W-:-:S05]  /*00a0*/  IMAD.WIDE R2, R5, 0x4, R2 ;  /* 0x0000000405027825 */ /* 0x001fca00078e0202 */
[----:B-1----:R-:W2:Y:S02]  /*00b0*/  LDG.E R0, desc[UR4][R2.64] ;  /* 0x0000000402007981 */ /* 0x002ea4000c1e1900 */
[----:B--2---:R-:W-:-:S05]  /*00c0*/  FMUL R5, R0, 3.2000000476837158203 ;  /* 0x404ccccd00057820 */ /* 0x004fca0000400000 */
[----:B------:R-:W-:Y:S01]  /*00d0*/  STG.E desc[UR4][R2.64], R5 ;  /* 0x0000000502007986 */ /* 0x000fe2000c101904 */
[----:B------:R-:W-:Y:S05]  /*00e0*/  EXIT ;  /* 0x000000000000794d */ /* 0x000fea0003800000 */
.L_x_0:
[----:B------:R-:W-:-:S00]  /*00f0*/  BRA `(.L_x_0) ;  /* 0xfffffffc00fc7947 */ /* 0x000fc0000383ffff */
[----:B------:R-:W-:-:S00]  /*0100*/  NOP ;  /* 0x0000000000007918 */ /* 0x000fc00000000000 */
[----:B------:R-:W-:-:S00]  /*0110*/  NOP ;  /* 0x0000000000007918 */ /* 0x000fc00000000000 */
[----:B------:R-:W-:-:S00]  /*0120*/  NOP ;  /* 0x0000000000007918 */ /* 0x000fc00000000000 */
[----:B------:R-:W-:-:S00]  /*0130*/  NOP ;  /* 0x0000000000007918 */ /* 0x000fc00000000000 */
[----:B------:R-:W-:-:S00]  /*0140*/  NOP ;  /* 0x0000000000007918 */ /* 0x000fc00000000000 */
[----:B------:R-:W-:-:S00]  /*0150*/  NOP ;  /* 0x0000000000007918 */ /* 0x000fc00000000000 */
[----:B------:R-:W-:-:S00]  /*0160*/  NOP ;  /* 0x0000000000007918 */ /* 0x000fc00000000000 */
[----:B------:R-:W-:-:S00]  /*0170*/  NOP ;  /* 0x0000000000007918 */ /* 0x000fc00000000000 */
.L_x_2:


//--------------------- .text._Z10copyKernelPfi   --------------------------
	.section	.text._Z10copyKernelPfi,"ax",@progbits
	.align	128
        .global         _Z10copyKernelPfi
        .type           _Z10copyKernelPfi,@function
        .size           _Z10copyKernelPfi,(.L_x_3 - _Z10copyKernelPfi)
        .other          _Z10copyKernelPfi,@"STO_CUDA_ENTRY STV_DEFAULT"
_Z10copyKernelPfi:
.text._Z10copyKernelPfi:
[----:B------:R-:W-:Y:S01]  /*0000*/  LDC R1, c[0x0][0x37c] ;  /* 0x0000df00ff017b82 */ /* 0x000fe20000000800 */
[----:B------:R-:W0:Y:S07]  /*0010*/  S2R R2, SR_TID.X ;  /* 0x0000000000027919 */ /* 0x000e2e0000002100 */
[----:B------:R-:W1:Y:S08]  /*0020*/  LDC R0, c[0x0][0x388] ;  /* 0x0000e200ff007b82 */ /* 0x000e700000000800 */
[----:B------:R-:W0:Y:S08]  /*0030*/  S2UR UR4, SR_CTAID.X ;  /* 0x00000000000479c3 */ /* 0x000e300000002500 */
[----:B------:R-:W0:Y:S01]  /*0040*/  LDC R5, c[0x0][0x360] ;  /* 0x0000d800ff057b82 */ /* 0x000e220000000800 */
[----:B-1----:R-:W-:-:S04]  /*0050*/  LEA.HI R0, R0, R0, RZ, 0x1 ;  /* 0x0000000000007211 */ /* 0x002fc800078f08ff */
[----:B------:R-:W-:Y:S01]  /*0060*/  SHF.R.S32.HI R0, RZ, 0x1, R0 ;  /* 0x00000001ff007819 */ /* 0x000fe20000011400 */
[----:B0-----:R-:W-:-:S05]  /*0070*/  IMAD R5, R5, UR4, R2 ;  /* 0x0000000405057c24 */ /* 0x001fca000f8e0202 */
[----:B------:R-:W-:-:S13]  /*0080*/  ISETP.GE.AND P0, PT, R5, R0, PT ;  /* 0x000000000500720c */ /* 0x000fda0003f06270 */
[----:B------:R-:W-:Y:S05]  /*0090*/  @P0 EXIT ;  /* 0x000000000000094d */ /* 0x000fea0003800000 */
[----:B------:R-:W0:Y:S01]  /*00a0*/  LDC.64 R2, c[0x0][0x380] ;  /* 0x0000e000ff027b82 */ /* 0x000e220000000a00 */
[----:B------:R-:W1:Y:S01]  /*00b0*/  LDCU.64 UR4, c[0x0][0x358] ;  /* 0x00006b00ff0477ac */ /* 0x000e620008000a00 */
[----:B0-----:R-:W-:-:S05]  /*00c0*/  IMAD.WIDE R2, R5, 0x4, R2 ;  /* 0x0000000405027825 */ /* 0x001fca00078e0202 */
[----:B-1----:R-:W2:Y:S01]  /*00d0*/  LDG.E R7, desc[UR4][R2.64] ;  /* 0x0000000402077981 */ /* 0x002ea2000c1e1900 */
[----:B------:R-:W-:-:S05]  /*00e0*/  IMAD.WIDE R4, R0, 0x4, R2 ;  /* 0x0000000400047825 */ /* 0x000fca00078e0202 */
[----:B--2---:R-:W-:Y:S01]  /*00f0*/  STG.E desc[UR4][R4.64], R7 ;  /* 0x0000000704007986 */ /* 0x004fe2000c101904 */
[----:B------:R-:W-:Y:S05]  /*0100*/  EXIT ;  /* 0x000000000000794d */ /* 0x000fea0003800000 */
.L_x_1:
        /* <DEDUP_REMOVED lines=15> */
.L_x_3:


//--------------------- .nv.shared.reserved.0     --------------------------
	.section	.nv.shared.reserved.0,"aw",@nobits
	.weak		__nv_reservedSMEM_offset_0_alias
	.size		__nv_reservedSMEM_offset_0_alias, 0, 64
	.other		__nv_reservedSMEM_offset_0_alias,@"STO_CUDA_RESERVED_SHARED STV_DEFAULT"
__nv_reservedSMEM_offset_0_alias:
	.zero		0
	.zero		64


//--------------------- .nv.constant0._Z11scaleKernelPfi --------------------------
	.section	.nv.constant0._Z11scaleKernelPfi,"a",@progbits
	.sectionflags	@""
	.align	4
.nv.constant0._Z11scaleKernelPfi:
	.zero		908


//--------------------- .nv.constant0._Z10copyKernelPfi --------------------------
	.section	.nv.constant0._Z10copyKernelPfi,"a",@progbits
	.sectionflags	@""
	.align	4
.nv.constant0._Z10copyKernelPfi:
	.zero		908


//--------------------- SYMBOLS --------------------------

	.type		.nv.reservedSmem.offset0,@object
	.size		.nv.reservedSmem.offset0,0x4
